//
// Generated by NVIDIA NVVM Compiler
//
// Compiler Build ID: CL-36424714
// Cuda compilation tools, release 13.0, V13.0.88
// Based on NVVM 20.0.0
//

.version 9.0
.target sm_100
.address_size 64

	// .globl	_ZN3cub18CUB_300001_SM_10006detail11EmptyKernelIvEEvv
.global .align 1 .b8 _ZN41_INTERNAL_90f5b4da_4_k_cu_ee0f20e8_1432024cuda3std3__45__cpo5beginE[1];
.global .align 1 .b8 _ZN41_INTERNAL_90f5b4da_4_k_cu_ee0f20e8_1432024cuda3std3__45__cpo3endE[1];
.global .align 1 .b8 _ZN41_INTERNAL_90f5b4da_4_k_cu_ee0f20e8_1432024cuda3std3__45__cpo6cbeginE[1];
.global .align 1 .b8 _ZN41_INTERNAL_90f5b4da_4_k_cu_ee0f20e8_1432024cuda3std3__45__cpo4cendE[1];
.global .align 1 .b8 _ZN41_INTERNAL_90f5b4da_4_k_cu_ee0f20e8_1432024cuda3std3__45__cpo6rbeginE[1];
.global .align 1 .b8 _ZN41_INTERNAL_90f5b4da_4_k_cu_ee0f20e8_1432024cuda3std3__45__cpo4rendE[1];
.global .align 1 .b8 _ZN41_INTERNAL_90f5b4da_4_k_cu_ee0f20e8_1432024cuda3std3__45__cpo7crbeginE[1];
.global .align 1 .b8 _ZN41_INTERNAL_90f5b4da_4_k_cu_ee0f20e8_1432024cuda3std3__45__cpo5crendE[1];
.global .align 1 .b8 _ZN41_INTERNAL_90f5b4da_4_k_cu_ee0f20e8_1432024cuda3std3__443_GLOBAL__N__90f5b4da_4_k_cu_ee0f20e8_1432026ignoreE[1];
.global .align 1 .b8 _ZN41_INTERNAL_90f5b4da_4_k_cu_ee0f20e8_1432024cuda3std3__419piecewise_constructE[1];
.global .align 1 .b8 _ZN41_INTERNAL_90f5b4da_4_k_cu_ee0f20e8_1432024cuda3std3__48in_placeE[1];
.global .align 1 .b8 _ZN41_INTERNAL_90f5b4da_4_k_cu_ee0f20e8_1432024cuda3std3__420unreachable_sentinelE[1];
.global .align 1 .b8 _ZN41_INTERNAL_90f5b4da_4_k_cu_ee0f20e8_1432024cuda3std3__47nulloptE[1];
.global .align 1 .b8 _ZN41_INTERNAL_90f5b4da_4_k_cu_ee0f20e8_1432024cuda3std3__48unexpectE[1];
.global .align 1 .b8 _ZN41_INTERNAL_90f5b4da_4_k_cu_ee0f20e8_1432024cuda3std6ranges3__45__cpo4swapE[1];
.global .align 1 .b8 _ZN41_INTERNAL_90f5b4da_4_k_cu_ee0f20e8_1432024cuda3std6ranges3__45__cpo9iter_moveE[1];
.global .align 1 .b8 _ZN41_INTERNAL_90f5b4da_4_k_cu_ee0f20e8_1432024cuda3std6ranges3__45__cpo5beginE[1];
.global .align 1 .b8 _ZN41_INTERNAL_90f5b4da_4_k_cu_ee0f20e8_1432024cuda3std6ranges3__45__cpo3endE[1];
.global .align 1 .b8 _ZN41_INTERNAL_90f5b4da_4_k_cu_ee0f20e8_1432024cuda3std6ranges3__45__cpo6cbeginE[1];
.global .align 1 .b8 _ZN41_INTERNAL_90f5b4da_4_k_cu_ee0f20e8_1432024cuda3std6ranges3__45__cpo4cendE[1];
.global .align 1 .b8 _ZN41_INTERNAL_90f5b4da_4_k_cu_ee0f20e8_1432024cuda3std6ranges3__45__cpo7advanceE[1];
.global .align 1 .b8 _ZN41_INTERNAL_90f5b4da_4_k_cu_ee0f20e8_1432024cuda3std6ranges3__45__cpo9iter_swapE[1];
.global .align 1 .b8 _ZN41_INTERNAL_90f5b4da_4_k_cu_ee0f20e8_1432024cuda3std6ranges3__45__cpo4nextE[1];
.global .align 1 .b8 _ZN41_INTERNAL_90f5b4da_4_k_cu_ee0f20e8_1432024cuda3std6ranges3__45__cpo4prevE[1];
.global .align 1 .b8 _ZN41_INTERNAL_90f5b4da_4_k_cu_ee0f20e8_1432024cuda3std6ranges3__45__cpo4dataE[1];
.global .align 1 .b8 _ZN41_INTERNAL_90f5b4da_4_k_cu_ee0f20e8_1432024cuda3std6ranges3__45__cpo5cdataE[1];
.global .align 1 .b8 _ZN41_INTERNAL_90f5b4da_4_k_cu_ee0f20e8_1432024cuda3std6ranges3__45__cpo4sizeE[1];
.global .align 1 .b8 _ZN41_INTERNAL_90f5b4da_4_k_cu_ee0f20e8_1432024cuda3std6ranges3__45__cpo5ssizeE[1];
.global .align 1 .b8 _ZN41_INTERNAL_90f5b4da_4_k_cu_ee0f20e8_1432024cuda3std6ranges3__45__cpo8distanceE[1];
.global .align 1 .b8 _ZN41_INTERNAL_90f5b4da_4_k_cu_ee0f20e8_1432026thrust24THRUST_300001_SM_1000_NS6system6detail10sequential3seqE[1];
.global .align 1 .b8 _ZN41_INTERNAL_90f5b4da_4_k_cu_ee0f20e8_1432026thrust24THRUST_300001_SM_1000_NS12placeholders2_1E[1];
.global .align 1 .b8 _ZN41_INTERNAL_90f5b4da_4_k_cu_ee0f20e8_1432026thrust24THRUST_300001_SM_1000_NS12placeholders2_2E[1];
.global .align 1 .b8 _ZN41_INTERNAL_90f5b4da_4_k_cu_ee0f20e8_1432026thrust24THRUST_300001_SM_1000_NS12placeholders2_3E[1];
.global .align 1 .b8 _ZN41_INTERNAL_90f5b4da_4_k_cu_ee0f20e8_1432026thrust24THRUST_300001_SM_1000_NS12placeholders2_4E[1];
.global .align 1 .b8 _ZN41_INTERNAL_90f5b4da_4_k_cu_ee0f20e8_1432026thrust24THRUST_300001_SM_1000_NS12placeholders2_5E[1];
.global .align 1 .b8 _ZN41_INTERNAL_90f5b4da_4_k_cu_ee0f20e8_1432026thrust24THRUST_300001_SM_1000_NS12placeholders2_6E[1];
.global .align 1 .b8 _ZN41_INTERNAL_90f5b4da_4_k_cu_ee0f20e8_1432026thrust24THRUST_300001_SM_1000_NS12placeholders2_7E[1];
.global .align 1 .b8 _ZN41_INTERNAL_90f5b4da_4_k_cu_ee0f20e8_1432026thrust24THRUST_300001_SM_1000_NS12placeholders2_8E[1];
.global .align 1 .b8 _ZN41_INTERNAL_90f5b4da_4_k_cu_ee0f20e8_1432026thrust24THRUST_300001_SM_1000_NS12placeholders2_9E[1];
.global .align 1 .b8 _ZN41_INTERNAL_90f5b4da_4_k_cu_ee0f20e8_1432026thrust24THRUST_300001_SM_1000_NS12placeholders3_10E[1];

.visible .entry _ZN3cub18CUB_300001_SM_10006detail11EmptyKernelIvEEvv()
{


	ret;

}


// ===== COMPILED SASS (sm_100) =====

	.target	sm_100

	.elftype	@"ET_EXEC"


//--------------------- .note.nv.tkinfo           --------------------------
	.section	.note.nv.tkinfo,"",@"SHT_NOTE"
	.sectionflags	@"SHF_NOTE_NV_TKINFO"
	.tkinfo
        /*0018*/ 	.word	0x00000002
        /*0030*/ 	.string	""
        /*0030*/ 	.string	"ptxas"
        /*0030*/ 	.string	"Cuda compilation tools, release 13.0, V13.0.88"
        /*0030*/ 	.string	"Build cuda_13.0.r13.0/compiler.36424714_0"
        /*0030*/ 	.string	"-arch sm_100 -m 64 "



//--------------------- .note.nv.cuinfo           --------------------------
	.section	.note.nv.cuinfo,"",@"SHT_NOTE"
	.sectionflags	@"SHF_NOTE_NV_CUINFO"
        /*0018*/ 	.short	0x0002
        /*001a*/ 	.short	0x0064
        /*001c*/ 	.short	0x0082
	.zero		2


//--------------------- .nv.info                  --------------------------
	.section	.nv.info,"",@"SHT_CUDA_INFO"
	.align	4


	//----- nvinfo : EIATTR_REGCOUNT
	.align		4
        /*0000*/ 	.byte	0x04, 0x2f
        /*0002*/ 	.short	(.L_41 - .L_40)
	.align		4
.L_40:
        /*0004*/ 	.word	index@(_ZN3cub18CUB_300001_SM_10006detail11EmptyKernelIvEEvv)
        /*0008*/ 	.word	0x00000004


	//----- nvinfo : EIATTR_FRAME_SIZE
	.align		4
.L_41:
        /*000c*/ 	.byte	0x04, 0x11
        /*000e*/ 	.short	(.L_43 - .L_42)
	.align		4
.L_42:
        /*0010*/ 	.word	index@(_ZN3cub18CUB_300001_SM_10006detail11EmptyKernelIvEEvv)
        /*0014*/ 	.word	0x00000000


	//----- nvinfo : EIATTR_MIN_STACK_SIZE
	.align		4
.L_43:
        /*0018*/ 	.byte	0x04, 0x12
        /*001a*/ 	.short	(.L_45 - .L_44)
	.align		4
.L_44:
        /*001c*/ 	.word	index@(_ZN3cub18CUB_300001_SM_10006detail11EmptyKernelIvEEvv)
        /*0020*/ 	.word	0x00000000
.L_45:


//--------------------- .nv.compat                --------------------------
	.section	.nv.compat,"",@"SHT_CUDA_COMPAT_INFO"
	.align	4
        /*0000*/ 	.byte	0x02, 0x09, 0x00, 0x00, 0x02, 0x02, 0x01, 0x00, 0x02, 0x05, 0x05, 0x00, 0x03, 0x07, 0x01, 0x01
        /*0010*/ 	.byte	0x02, 0x03, 0x00, 0x00, 0x02, 0x06, 0x01, 0x00, 0x04, 0x0b, 0x08, 0x00, 0x09, 0x00, 0x00, 0x00
        /*0020*/ 	.byte	0x00, 0x00, 0x00, 0x00


//--------------------- .nv.info._ZN3cub18CUB_300001_SM_10006detail11EmptyKernelIvEEvv --------------------------
	.section	.nv.info._ZN3cub18CUB_300001_SM_10006detail11EmptyKernelIvEEvv,"",@"SHT_CUDA_INFO"
	.sectionflags	@""
	.align	4


	//----- nvinfo : EIATTR_CUDA_API_VERSION
	.align		4
        /*0000*/ 	.byte	0x04, 0x37
        /*0002*/ 	.short	(.L_47 - .L_46)
.L_46:
        /*0004*/ 	.word	0x00000082


	//----- nvinfo : EIATTR_SPARSE_MMA_MASK
	.align		4
.L_47:
        /*0008*/ 	.byte	0x03, 0x50
        /*000a*/ 	.short	0x0000


	//----- nvinfo : EIATTR_MAXREG_COUNT
	.align		4
        /*000c*/ 	.byte	0x03, 0x1b
        /*000e*/ 	.short	0x00ff


	//----- nvinfo : EIATTR_MERCURY_ISA_VERSION
	.align		4
        /*0010*/ 	.byte	0x03, 0x5f
        /*0012*/ 	.short	0x0101


	//----- nvinfo : EIATTR_VRC_CTA_INIT_COUNT
	.align		4
        /*0014*/ 	.byte	0x02, 0x4a
	.zero		1
	.zero		1


	//----- nvinfo : EIATTR_EXIT_INSTR_OFFSETS
	.align		4
        /*0018*/ 	.byte	0x04, 0x1c
        /*001a*/ 	.short	(.L_49 - .L_48)


	//   ....[0]....
.L_48:
        /*001c*/ 	.word	0x00000010


	//----- nvinfo : EIATTR_SW_WAR
	.align		4
.L_49:
        /*0020*/ 	.byte	0x04, 0x36
        /*0022*/ 	.short	(.L_51 - .L_50)
.L_50:
        /*0024*/ 	.word	0x00000008
.L_51:


//--------------------- .nv.callgraph             --------------------------
	.section	.nv.callgraph,"",@"SHT_CUDA_CALLGRAPH"
	.align	4
	.sectionentsize	8
	.align		4
        /*0000*/ 	.word	0x00000000
	.align		4
        /*0004*/ 	.word	0xffffffff
	.align		4
        /*0008*/ 	.word	0x00000000
	.align		4
        /*000c*/ 	.word	0xfffffffe
	.align		4
        /*0010*/ 	.word	0x00000000
	.align		4
        /*0014*/ 	.word	0xfffffffd
	.align		4
        /*0018*/ 	.word	0x00000000
	.align		4
        /*001c*/ 	.word	0xfffffffc


//--------------------- .nv.constant4             --------------------------
	.section	.nv.constant4,"a",@progbits
	.align	8
	.align		8
.nv.constant4:
        /*0000*/ 	.dword	_ZN41_INTERNAL_90f5b4da_4_k_cu_ee0f20e8_1434984cuda3std3__45__cpo5beginE
	.align		8
        /*0008*/ 	.dword	_ZN41_INTERNAL_90f5b4da_4_k_cu_ee0f20e8_1434984cuda3std3__45__cpo3endE
	.align		8
        /*0010*/ 	.dword	_ZN41_INTERNAL_90f5b4da_4_k_cu_ee0f20e8_1434984cuda3std3__45__cpo6cbeginE
	.align		8
        /*0018*/ 	.dword	_ZN41_INTERNAL_90f5b4da_4_k_cu_ee0f20e8_1434984cuda3std3__45__cpo4cendE
	.align		8
        /*0020*/ 	.dword	_ZN41_INTERNAL_90f5b4da_4_k_cu_ee0f20e8_1434984cuda3std3__45__cpo6rbeginE
	.align		8
        /*0028*/ 	.dword	_ZN41_INTERNAL_90f5b4da_4_k_cu_ee0f20e8_1434984cuda3std3__45__cpo4rendE
	.align		8
        /*0030*/ 	.dword	_ZN41_INTERNAL_90f5b4da_4_k_cu_ee0f20e8_1434984cuda3std3__45__cpo7crbeginE
	.align		8
        /*0038*/ 	.dword	_ZN41_INTERNAL_90f5b4da_4_k_cu_ee0f20e8_1434984cuda3std3__45__cpo5crendE
	.align		8
        /*0040*/ 	.dword	_ZN41_INTERNAL_90f5b4da_4_k_cu_ee0f20e8_1434984cuda3std3__443_GLOBAL__N__90f5b4da_4_k_cu_ee0f20e8_1434986ignoreE
	.align		8
        /*0048*/ 	.dword	_ZN41_INTERNAL_90f5b4da_4_k_cu_ee0f20e8_1434984cuda3std3__419piecewise_constructE
	.align		8
        /*0050*/ 	.dword	_ZN41_INTERNAL_90f5b4da_4_k_cu_ee0f20e8_1434984cuda3std3__48in_placeE
	.align		8
        /*0058*/ 	.dword	_ZN41_INTERNAL_90f5b4da_4_k_cu_ee0f20e8_1434984cuda3std3__420unreachable_sentinelE
	.align		8
        /*0060*/ 	.dword	_ZN41_INTERNAL_90f5b4da_4_k_cu_ee0f20e8_1434984cuda3std3__47nulloptE
	.align		8
        /*0068*/ 	.dword	_ZN41_INTERNAL_90f5b4da_4_k_cu_ee0f20e8_1434984cuda3std3__48unexpectE
	.align		8
        /*0070*/ 	.dword	_ZN41_INTERNAL_90f5b4da_4_k_cu_ee0f20e8_1434984cuda3std6ranges3__45__cpo4swapE
	.align		8
        /*0078*/ 	.dword	_ZN41_INTERNAL_90f5b4da_4_k_cu_ee0f20e8_1434984cuda3std6ranges3__45__cpo9iter_moveE
	.align		8
        /*0080*/ 	.dword	_ZN41_INTERNAL_90f5b4da_4_k_cu_ee0f20e8_1434984cuda3std6ranges3__45__cpo5beginE
	.align		8
        /*0088*/ 	.dword	_ZN41_INTERNAL_90f5b4da_4_k_cu_ee0f20e8_1434984cuda3std6ranges3__45__cpo3endE
	.align		8
        /*0090*/ 	.dword	_ZN41_INTERNAL_90f5b4da_4_k_cu_ee0f20e8_1434984cuda3std6ranges3__45__cpo6cbeginE
	.align		8
        /*0098*/ 	.dword	_ZN41_INTERNAL_90f5b4da_4_k_cu_ee0f20e8_1434984cuda3std6ranges3__45__cpo4cendE
	.align		8
        /*00a0*/ 	.dword	_ZN41_INTERNAL_90f5b4da_4_k_cu_ee0f20e8_1434984cuda3std6ranges3__45__cpo7advanceE
	.align		8
        /*00a8*/ 	.dword	_ZN41_INTERNAL_90f5b4da_4_k_cu_ee0f20e8_1434984cuda3std6ranges3__45__cpo9iter_swapE
	.align		8
        /*00b0*/ 	.dword	_ZN41_INTERNAL_90f5b4da_4_k_cu_ee0f20e8_1434984cuda3std6ranges3__45__cpo4nextE
	.align		8
        /*00b8*/ 	.dword	_ZN41_INTERNAL_90f5b4da_4_k_cu_ee0f20e8_1434984cuda3std6ranges3__45__cpo4prevE
	.align		8
        /*00c0*/ 	.dword	_ZN41_INTERNAL_90f5b4da_4_k_cu_ee0f20e8_1434984cuda3std6ranges3__45__cpo4dataE
	.align		8
        /*00c8*/ 	.dword	_ZN41_INTERNAL_90f5b4da_4_k_cu_ee0f20e8_1434984cuda3std6ranges3__45__cpo5cdataE
	.align		8
        /*00d0*/ 	.dword	_ZN41_INTERNAL_90f5b4da_4_k_cu_ee0f20e8_1434984cuda3std6ranges3__45__cpo4sizeE
	.align		8
        /*00d8*/ 	.dword	_ZN41_INTERNAL_90f5b4da_4_k_cu_ee0f20e8_1434984cuda3std6ranges3__45__cpo5ssizeE
	.align		8
        /*00e0*/ 	.dword	_ZN41_INTERNAL_90f5b4da_4_k_cu_ee0f20e8_1434984cuda3std6ranges3__45__cpo8distanceE
	.align		8
        /*00e8*/ 	.dword	_ZN41_INTERNAL_90f5b4da_4_k_cu_ee0f20e8_1434986thrust24THRUST_300001_SM_1000_NS6system6detail10sequential3seqE
	.align		8
        /*00f0*/ 	.dword	_ZN41_INTERNAL_90f5b4da_4_k_cu_ee0f20e8_1434986thrust24THRUST_300001_SM_1000_NS12placeholders2_1E
	.align		8
        /*00f8*/ 	.dword	_ZN41_INTERNAL_90f5b4da_4_k_cu_ee0f20e8_1434986thrust24THRUST_300001_SM_1000_NS12placeholders2_2E
	.align		8
        /*0100*/ 	.dword	_ZN41_INTERNAL_90f5b4da_4_k_cu_ee0f20e8_1434986thrust24THRUST_300001_SM_1000_NS12placeholders2_3E
	.align		8
        /*0108*/ 	.dword	_ZN41_INTERNAL_90f5b4da_4_k_cu_ee0f20e8_1434986thrust24THRUST_300001_SM_1000_NS12placeholders2_4E
	.align		8
        /*0110*/ 	.dword	_ZN41_INTERNAL_90f5b4da_4_k_cu_ee0f20e8_1434986thrust24THRUST_300001_SM_1000_NS12placeholders2_5E
	.align		8
        /*0118*/ 	.dword	_ZN41_INTERNAL_90f5b4da_4_k_cu_ee0f20e8_1434986thrust24THRUST_300001_SM_1000_NS12placeholders2_6E
	.align		8
        /*0120*/ 	.dword	_ZN41_INTERNAL_90f5b4da_4_k_cu_ee0f20e8_1434986thrust24THRUST_300001_SM_1000_NS12placeholders2_7E
	.align		8
        /*0128*/ 	.dword	_ZN41_INTERNAL_90f5b4da_4_k_cu_ee0f20e8_1434986thrust24THRUST_300001_SM_1000_NS12placeholders2_8E
	.align		8
        /*0130*/ 	.dword	_ZN41_INTERNAL_90f5b4da_4_k_cu_ee0f20e8_1434986thrust24THRUST_300001_SM_1000_NS12placeholders2_9E
	.align		8
        /*0138*/ 	.dword	_ZN41_INTERNAL_90f5b4da_4_k_cu_ee0f20e8_1434986thrust24THRUST_300001_SM_1000_NS12placeholders3_10E


//--------------------- .text._ZN3cub18CUB_300001_SM_10006detail11EmptyKernelIvEEvv --------------------------
	.section	.text._ZN3cub18CUB_300001_SM_10006detail11EmptyKernelIvEEvv,"ax",@progbits
	.align	128
        .global         _ZN3cub18CUB_300001_SM_10006detail11EmptyKernelIvEEvv
        .type           _ZN3cub18CUB_300001_SM_10006detail11EmptyKernelIvEEvv,@function
        .size           _ZN3cub18CUB_300001_SM_10006detail11EmptyKernelIvEEvv,(.L_x_1 - _ZN3cub18CUB_300001_SM_10006detail11EmptyKernelIvEEvv)
        .other          _ZN3cub18CUB_300001_SM_10006detail11EmptyKernelIvEEvv,@"STO_CUDA_ENTRY STV_DEFAULT"
_ZN3cub18CUB_300001_SM_10006detail11EmptyKernelIvEEvv:
.text._ZN3cub18CUB_300001_SM_10006detail11EmptyKernelIvEEvv:
[----:B------:R-:W-:Y:S01]  /*0000*/  LDC R1, c[0x0][0x37c] ;  /* 0x0000df00ff017b82 */ /* 0x000fe20000000800 */
[----:B------:R-:W-:Y:S05]  /*0010*/  EXIT ;  /* 0x000000000000794d */ /* 0x000fea0003800000 */
.L_x_0:
[----:B------:R-:W-:-:S00]  /*0020*/  BRA `(.L_x_0) ;  /* 0xfffffffc00fc7947 */ /* 0x000fc0000383ffff */
[----:B------:R-:W-:-:S00]  /*0030*/  NOP ;  /* 0x0000000000007918 */ /* 0x000fc00000000000 */
        /* <DEDUP_REMOVED lines=12> */
.L_x_1:


//--------------------- .nv.shared.reserved.0     --------------------------
	.section	.nv.shared.reserved.0,"aw",@nobits
	.weak		__nv_reservedSMEM_offset_0_alias
	.size		__nv_reservedSMEM_offset_0_alias, 0, 64
	.other		__nv_reservedSMEM_offset_0_alias,@"STO_CUDA_RESERVED_SHARED STV_DEFAULT"
__nv_reservedSMEM_offset_0_alias:
	.zero		0
	.zero		64


//--------------------- .nv.global                --------------------------
	.section	.nv.global,"aw",@nobits
.nv.global:
	.type		_ZN41_INTERNAL_90f5b4da_4_k_cu_ee0f20e8_1434986thrust24THRUST_300001_SM_1000_NS12placeholders2_5E,@object
	.size		_ZN41_INTERNAL_90f5b4da_4_k_cu_ee0f20e8_1434986thrust24THRUST_300001_SM_1000_NS12placeholders2_5E,(_ZN41_INTERNAL_90f5b4da_4_k_cu_ee0f20e8_1434984cuda3std3__45__cpo6cbeginE - _ZN41_INTERNAL_90f5b4da_4_k_cu_ee0f20e8_1434986thrust24THRUST_300001_SM_1000_NS12placeholders2_5E)
_ZN41_INTERNAL_90f5b4da_4_k_cu_ee0f20e8_1434986thrust24THRUST_300001_SM_1000_NS12placeholders2_5E:
	.zero		1
	.type		_ZN41_INTERNAL_90f5b4da_4_k_cu_ee0f20e8_1434984cuda3std3__45__cpo6cbeginE,@object
	.size		_ZN41_INTERNAL_90f5b4da_4_k_cu_ee0f20e8_1434984cuda3std3__45__cpo6cbeginE,(_ZN41_INTERNAL_90f5b4da_4_k_cu_ee0f20e8_1434984cuda3std6ranges3__45__cpo6cbeginE - _ZN41_INTERNAL_90f5b4da_4_k_cu_ee0f20e8_1434984cuda3std3__45__cpo6cbeginE)
_ZN41_INTERNAL_90f5b4da_4_k_cu_ee0f20e8_1434984cuda3std3__45__cpo6cbeginE:
	.zero		1
	.type		_ZN41_INTERNAL_90f5b4da_4_k_cu_ee0f20e8_1434984cuda3std6ranges3__45__cpo6cbeginE,@object
	.size		_ZN41_INTERNAL_90f5b4da_4_k_cu_ee0f20e8_1434984cuda3std6ranges3__45__cpo6cbeginE,(_ZN41_INTERNAL_90f5b4da_4_k_cu_ee0f20e8_1434984cuda3std3__48in_placeE - _ZN41_INTERNAL_90f5b4da_4_k_cu_ee0f20e8_1434984cuda3std6ranges3__45__cpo6cbeginE)
_ZN41_INTERNAL_90f5b4da_4_k_cu_ee0f20e8_1434984cuda3std6ranges3__45__cpo6cbeginE:
	.zero		1
	.type		_ZN41_INTERNAL_90f5b4da_4_k_cu_ee0f20e8_1434984cuda3std3__48in_placeE,@object
	.size		_ZN41_INTERNAL_90f5b4da_4_k_cu_ee0f20e8_1434984cuda3std3__48in_placeE,(_ZN41_INTERNAL_90f5b4da_4_k_cu_ee0f20e8_1434984cuda3std6ranges3__45__cpo4sizeE - _ZN41_INTERNAL_90f5b4da_4_k_cu_ee0f20e8_1434984cuda3std3__48in_placeE)
_ZN41_INTERNAL_90f5b4da_4_k_cu_ee0f20e8_1434984cuda3std3__48in_placeE:
	.zero		1
	.type		_ZN41_INTERNAL_90f5b4da_4_k_cu_ee0f20e8_1434984cuda3std6ranges3__45__cpo4sizeE,@object
	.size		_ZN41_INTERNAL_90f5b4da_4_k_cu_ee0f20e8_1434984cuda3std6ranges3__45__cpo4sizeE,(_ZN41_INTERNAL_90f5b4da_4_k_cu_ee0f20e8_1434986thrust24THRUST_300001_SM_1000_NS12placeholders2_9E - _ZN41_INTERNAL_90f5b4da_4_k_cu_ee0f20e8_1434984cuda3std6ranges3__45__cpo4sizeE)
_ZN41_INTERNAL_90f5b4da_4_k_cu_ee0f20e8_1434984cuda3std6ranges3__45__cpo4sizeE:
	.zero		1
	.type		_ZN41_INTERNAL_90f5b4da_4_k_cu_ee0f20e8_1434986thrust24THRUST_300001_SM_1000_NS12placeholders2_9E,@object
	.size		_ZN41_INTERNAL_90f5b4da_4_k_cu_ee0f20e8_1434986thrust24THRUST_300001_SM_1000_NS12placeholders2_9E,(_ZN41_INTERNAL_90f5b4da_4_k_cu_ee0f20e8_1434984cuda3std3__45__cpo7crbeginE - _ZN41_INTERNAL_90f5b4da_4_k_cu_ee0f20e8_1434986thrust24THRUST_300001_SM_1000_NS12placeholders2_9E)
_ZN41_INTERNAL_90f5b4da_4_k_cu_ee0f20e8_1434986thrust24THRUST_300001_SM_1000_NS12placeholders2_9E:
	.zero		1
	.type		_ZN41_INTERNAL_90f5b4da_4_k_cu_ee0f20e8_1434984cuda3std3__45__cpo7crbeginE,@object
	.size		_ZN41_INTERNAL_90f5b4da_4_k_cu_ee0f20e8_1434984cuda3std3__45__cpo7crbeginE,(_ZN41_INTERNAL_90f5b4da_4_k_cu_ee0f20e8_1434984cuda3std6ranges3__45__cpo4nextE - _ZN41_INTERNAL_90f5b4da_4_k_cu_ee0f20e8_1434984cuda3std3__45__cpo7crbeginE)
_ZN41_INTERNAL_90f5b4da_4_k_cu_ee0f20e8_1434984cuda3std3__45__cpo7crbeginE:
	.zero		1
	.type		_ZN41_INTERNAL_90f5b4da_4_k_cu_ee0f20e8_1434984cuda3std6ranges3__45__cpo4nextE,@object
	.size		_ZN41_INTERNAL_90f5b4da_4_k_cu_ee0f20e8_1434984cuda3std6ranges3__45__cpo4nextE,(_ZN41_INTERNAL_90f5b4da_4_k_cu_ee0f20e8_1434984cuda3std6ranges3__45__cpo4swapE - _ZN41_INTERNAL_90f5b4da_4_k_cu_ee0f20e8_1434984cuda3std6ranges3__45__cpo4nextE)
_ZN41_INTERNAL_90f5b4da_4_k_cu_ee0f20e8_1434984cuda3std6ranges3__45__cpo4nextE:
	.zero		1
	.type		_ZN41_INTERNAL_90f5b4da_4_k_cu_ee0f20e8_1434984cuda3std6ranges3__45__cpo4swapE,@object
	.size		_ZN41_INTERNAL_90f5b4da_4_k_cu_ee0f20e8_1434984cuda3std6ranges3__45__cpo4swapE,(_ZN41_INTERNAL_90f5b4da_4_k_cu_ee0f20e8_1434986thrust24THRUST_300001_SM_1000_NS12placeholders2_1E - _ZN41_INTERNAL_90f5b4da_4_k_cu_ee0f20e8_1434984cuda3std6ranges3__45__cpo4swapE)
_ZN41_INTERNAL_90f5b4da_4_k_cu_ee0f20e8_1434984cuda3std6ranges3__45__cpo4swapE:
	.zero		1
	.type		_ZN41_INTERNAL_90f5b4da_4_k_cu_ee0f20e8_1434986thrust24THRUST_300001_SM_1000_NS12placeholders2_1E,@object
	.size		_ZN41_INTERNAL_90f5b4da_4_k_cu_ee0f20e8_1434986thrust24THRUST_300001_SM_1000_NS12placeholders2_1E,(_ZN41_INTERNAL_90f5b4da_4_k_cu_ee0f20e8_1434986thrust24THRUST_300001_SM_1000_NS12placeholders2_3E - _ZN41_INTERNAL_90f5b4da_4_k_cu_ee0f20e8_1434986thrust24THRUST_300001_SM_1000_NS12placeholders2_1E)
_ZN41_INTERNAL_90f5b4da_4_k_cu_ee0f20e8_1434986thrust24THRUST_300001_SM_1000_NS12placeholders2_1E:
	.zero		1
	.type		_ZN41_INTERNAL_90f5b4da_4_k_cu_ee0f20e8_1434986thrust24THRUST_300001_SM_1000_NS12placeholders2_3E,@object
	.size		_ZN41_INTERNAL_90f5b4da_4_k_cu_ee0f20e8_1434986thrust24THRUST_300001_SM_1000_NS12placeholders2_3E,(_ZN41_INTERNAL_90f5b4da_4_k_cu_ee0f20e8_1434984cuda3std3__45__cpo5beginE - _ZN41_INTERNAL_90f5b4da_4_k_cu_ee0f20e8_1434986thrust24THRUST_300001_SM_1000_NS12placeholders2_3E)
_ZN41_INTERNAL_90f5b4da_4_k_cu_ee0f20e8_1434986thrust24THRUST_300001_SM_1000_NS12placeholders2_3E:
	.zero		1
	.type		_ZN41_INTERNAL_90f5b4da_4_k_cu_ee0f20e8_1434984cuda3std3__45__cpo5beginE,@object
	.size		_ZN41_INTERNAL_90f5b4da_4_k_cu_ee0f20e8_1434984cuda3std3__45__cpo5beginE,(_ZN41_INTERNAL_90f5b4da_4_k_cu_ee0f20e8_1434984cuda3std6ranges3__45__cpo5beginE - _ZN41_INTERNAL_90f5b4da_4_k_cu_ee0f20e8_1434984cuda3std3__45__cpo5beginE)
_ZN41_INTERNAL_90f5b4da_4_k_cu_ee0f20e8_1434984cuda3std3__45__cpo5beginE:
	.zero		1
	.type		_ZN41_INTERNAL_90f5b4da_4_k_cu_ee0f20e8_1434984cuda3std6ranges3__45__cpo5beginE,@object
	.size		_ZN41_INTERNAL_90f5b4da_4_k_cu_ee0f20e8_1434984cuda3std6ranges3__45__cpo5beginE,(_ZN41_INTERNAL_90f5b4da_4_k_cu_ee0f20e8_1434984cuda3std3__443_GLOBAL__N__90f5b4da_4_k_cu_ee0f20e8_1434986ignoreE - _ZN41_INTERNAL_90f5b4da_4_k_cu_ee0f20e8_1434984cuda3std6ranges3__45__cpo5beginE)
_ZN41_INTERNAL_90f5b4da_4_k_cu_ee0f20e8_1434984cuda3std6ranges3__45__cpo5beginE:
	.zero		1
	.type		_ZN41_INTERNAL_90f5b4da_4_k_cu_ee0f20e8_1434984cuda3std3__443_GLOBAL__N__90f5b4da_4_k_cu_ee0f20e8_1434986ignoreE,@object
	.size		_ZN41_INTERNAL_90f5b4da_4_k_cu_ee0f20e8_1434984cuda3std3__443_GLOBAL__N__90f5b4da_4_k_cu_ee0f20e8_1434986ignoreE,(_ZN41_INTERNAL_90f5b4da_4_k_cu_ee0f20e8_1434984cuda3std6ranges3__45__cpo4dataE - _ZN41_INTERNAL_90f5b4da_4_k_cu_ee0f20e8_1434984cuda3std3__443_GLOBAL__N__90f5b4da_4_k_cu_ee0f20e8_1434986ignoreE)
_ZN41_INTERNAL_90f5b4da_4_k_cu_ee0f20e8_1434984cuda3std3__443_GLOBAL__N__90f5b4da_4_k_cu_ee0f20e8_1434986ignoreE:
	.zero		1
	.type		_ZN41_INTERNAL_90f5b4da_4_k_cu_ee0f20e8_1434984cuda3std6ranges3__45__cpo4dataE,@object
	.size		_ZN41_INTERNAL_90f5b4da_4_k_cu_ee0f20e8_1434984cuda3std6ranges3__45__cpo4dataE,(_ZN41_INTERNAL_90f5b4da_4_k_cu_ee0f20e8_1434986thrust24THRUST_300001_SM_1000_NS12placeholders2_7E - _ZN41_INTERNAL_90f5b4da_4_k_cu_ee0f20e8_1434984cuda3std6ranges3__45__cpo4dataE)
_ZN41_INTERNAL_90f5b4da_4_k_cu_ee0f20e8_1434984cuda3std6ranges3__45__cpo4dataE:
	.zero		1
	.type		_ZN41_INTERNAL_90f5b4da_4_k_cu_ee0f20e8_1434986thrust24THRUST_300001_SM_1000_NS12placeholders2_7E,@object
	.size		_ZN41_INTERNAL_90f5b4da_4_k_cu_ee0f20e8_1434986thrust24THRUST_300001_SM_1000_NS12placeholders2_7E,(_ZN41_INTERNAL_90f5b4da_4_k_cu_ee0f20e8_1434984cuda3std3__45__cpo6rbeginE - _ZN41_INTERNAL_90f5b4da_4_k_cu_ee0f20e8_1434986thrust24THRUST_300001_SM_1000_NS12placeholders2_7E)
_ZN41_INTERNAL_90f5b4da_4_k_cu_ee0f20e8_1434986thrust24THRUST_300001_SM_1000_NS12placeholders2_7E:
	.zero		1
	.type		_ZN41_INTERNAL_90f5b4da_4_k_cu_ee0f20e8_1434984cuda3std3__45__cpo6rbeginE,@object
	.size		_ZN41_INTERNAL_90f5b4da_4_k_cu_ee0f20e8_1434984cuda3std3__45__cpo6rbeginE,(_ZN41_INTERNAL_90f5b4da_4_k_cu_ee0f20e8_1434984cuda3std6ranges3__45__cpo7advanceE - _ZN41_INTERNAL_90f5b4da_4_k_cu_ee0f20e8_1434984cuda3std3__45__cpo6rbeginE)
_ZN41_INTERNAL_90f5b4da_4_k_cu_ee0f20e8_1434984cuda3std3__45__cpo6rbeginE:
	.zero		1
	.type		_ZN41_INTERNAL_90f5b4da_4_k_cu_ee0f20e8_1434984cuda3std6ranges3__45__cpo7advanceE,@object
	.size		_ZN41_INTERNAL_90f5b4da_4_k_cu_ee0f20e8_1434984cuda3std6ranges3__45__cpo7advanceE,(_ZN41_INTERNAL_90f5b4da_4_k_cu_ee0f20e8_1434984cuda3std3__47nulloptE - _ZN41_INTERNAL_90f5b4da_4_k_cu_ee0f20e8_1434984cuda3std6ranges3__45__cpo7advanceE)
_ZN41_INTERNAL_90f5b4da_4_k_cu_ee0f20e8_1434984cuda3std6ranges3__45__cpo7advanceE:
	.zero		1
	.type		_ZN41_INTERNAL_90f5b4da_4_k_cu_ee0f20e8_1434984cuda3std3__47nulloptE,@object
	.size		_ZN41_INTERNAL_90f5b4da_4_k_cu_ee0f20e8_1434984cuda3std3__47nulloptE,(_ZN41_INTERNAL_90f5b4da_4_k_cu_ee0f20e8_1434984cuda3std6ranges3__45__cpo8distanceE - _ZN41_INTERNAL_90f5b4da_4_k_cu_ee0f20e8_1434984cuda3std3__47nulloptE)
_ZN41_INTERNAL_90f5b4da_4_k_cu_ee0f20e8_1434984cuda3std3__47nulloptE:
	.zero		1
	.type		_ZN41_INTERNAL_90f5b4da_4_k_cu_ee0f20e8_1434984cuda3std6ranges3__45__cpo8distanceE,@object
	.size		_ZN41_INTERNAL_90f5b4da_4_k_cu_ee0f20e8_1434984cuda3std6ranges3__45__cpo8distanceE,(_ZN41_INTERNAL_90f5b4da_4_k_cu_ee0f20e8_1434986thrust24THRUST_300001_SM_1000_NS12placeholders2_6E - _ZN41_INTERNAL_90f5b4da_4_k_cu_ee0f20e8_1434984cuda3std6ranges3__45__cpo8distanceE)
_ZN41_INTERNAL_90f5b4da_4_k_cu_ee0f20e8_1434984cuda3std6ranges3__45__cpo8distanceE:
	.zero		1
	.type		_ZN41_INTERNAL_90f5b4da_4_k_cu_ee0f20e8_1434986thrust24THRUST_300001_SM_1000_NS12placeholders2_6E,@object
	.size		_ZN41_INTERNAL_90f5b4da_4_k_cu_ee0f20e8_1434986thrust24THRUST_300001_SM_1000_NS12placeholders2_6E,(_ZN41_INTERNAL_90f5b4da_4_k_cu_ee0f20e8_1434984cuda3std3__45__cpo4cendE - _ZN41_INTERNAL_90f5b4da_4_k_cu_ee0f20e8_1434986thrust24THRUST_300001_SM_1000_NS12placeholders2_6E)
_ZN41_INTERNAL_90f5b4da_4_k_cu_ee0f20e8_1434986thrust24THRUST_300001_SM_1000_NS12placeholders2_6E:
	.zero		1
	.type		_ZN41_INTERNAL_90f5b4da_4_k_cu_ee0f20e8_1434984cuda3std3__45__cpo4cendE,@object
	.size		_ZN41_INTERNAL_90f5b4da_4_k_cu_ee0f20e8_1434984cuda3std3__45__cpo4cendE,(_ZN41_INTERNAL_90f5b4da_4_k_cu_ee0f20e8_1434984cuda3std6ranges3__45__cpo4cendE - _ZN41_INTERNAL_90f5b4da_4_k_cu_ee0f20e8_1434984cuda3std3__45__cpo4cendE)
_ZN41_INTERNAL_90f5b4da_4_k_cu_ee0f20e8_1434984cuda3std3__45__cpo4cendE:
	.zero		1
	.type		_ZN41_INTERNAL_90f5b4da_4_k_cu_ee0f20e8_1434984cuda3std6ranges3__45__cpo4cendE,@object
	.size		_ZN41_INTERNAL_90f5b4da_4_k_cu_ee0f20e8_1434984cuda3std6ranges3__45__cpo4cendE,(_ZN41_INTERNAL_90f5b4da_4_k_cu_ee0f20e8_1434984cuda3std3__420unreachable_sentinelE - _ZN41_INTERNAL_90f5b4da_4_k_cu_ee0f20e8_1434984cuda3std6ranges3__45__cpo4cendE)
_ZN41_INTERNAL_90f5b4da_4_k_cu_ee0f20e8_1434984cuda3std6ranges3__45__cpo4cendE:
	.zero		1
	.type		_ZN41_INTERNAL_90f5b4da_4_k_cu_ee0f20e8_1434984cuda3std3__420unreachable_sentinelE,@object
	.size		_ZN41_INTERNAL_90f5b4da_4_k_cu_ee0f20e8_1434984cuda3std3__420unreachable_sentinelE,(_ZN41_INTERNAL_90f5b4da_4_k_cu_ee0f20e8_1434984cuda3std6ranges3__45__cpo5ssizeE - _ZN41_INTERNAL_90f5b4da_4_k_cu_ee0f20e8_1434984cuda3std3__420unreachable_sentinelE)
_ZN41_INTERNAL_90f5b4da_4_k_cu_ee0f20e8_1434984cuda3std3__420unreachable_sentinelE:
	.zero		1
	.type		_ZN41_INTERNAL_90f5b4da_4_k_cu_ee0f20e8_1434984cuda3std6ranges3__45__cpo5ssizeE,@object
	.size		_ZN41_INTERNAL_90f5b4da_4_k_cu_ee0f20e8_1434984cuda3std6ranges3__45__cpo5ssizeE,(_ZN41_INTERNAL_90f5b4da_4_k_cu_ee0f20e8_1434986thrust24THRUST_300001_SM_1000_NS12placeholders3_10E - _ZN41_INTERNAL_90f5b4da_4_k_cu_ee0f20e8_1434984cuda3std6ranges3__45__cpo5ssizeE)
_ZN41_INTERNAL_90f5b4da_4_k_cu_ee0f20e8_1434984cuda3std6ranges3__45__cpo5ssizeE:
	.zero		1
	.type		_ZN41_INTERNAL_90f5b4da_4_k_cu_ee0f20e8_1434986thrust24THRUST_300001_SM_1000_NS12placeholders3_10E,@object
	.size		_ZN41_INTERNAL_90f5b4da_4_k_cu_ee0f20e8_1434986thrust24THRUST_300001_SM_1000_NS12placeholders3_10E,(_ZN41_INTERNAL_90f5b4da_4_k_cu_ee0f20e8_1434984cuda3std3__45__cpo5crendE - _ZN41_INTERNAL_90f5b4da_4_k_cu_ee0f20e8_1434986thrust24THRUST_300001_SM_1000_NS12placeholders3_10E)
_ZN41_INTERNAL_90f5b4da_4_k_cu_ee0f20e8_1434986thrust24THRUST_300001_SM_1000_NS12placeholders3_10E:
	.zero		1
	.type		_ZN41_INTERNAL_90f5b4da_4_k_cu_ee0f20e8_1434984cuda3std3__45__cpo5crendE,@object
	.size		_ZN41_INTERNAL_90f5b4da_4_k_cu_ee0f20e8_1434984cuda3std3__45__cpo5crendE,(_ZN41_INTERNAL_90f5b4da_4_k_cu_ee0f20e8_1434984cuda3std6ranges3__45__cpo4prevE - _ZN41_INTERNAL_90f5b4da_4_k_cu_ee0f20e8_1434984cuda3std3__45__cpo5crendE)
_ZN41_INTERNAL_90f5b4da_4_k_cu_ee0f20e8_1434984cuda3std3__45__cpo5crendE:
	.zero		1
	.type		_ZN41_INTERNAL_90f5b4da_4_k_cu_ee0f20e8_1434984cuda3std6ranges3__45__cpo4prevE,@object
	.size		_ZN41_INTERNAL_90f5b4da_4_k_cu_ee0f20e8_1434984cuda3std6ranges3__45__cpo4prevE,(_ZN41_INTERNAL_90f5b4da_4_k_cu_ee0f20e8_1434984cuda3std6ranges3__45__cpo9iter_moveE - _ZN41_INTERNAL_90f5b4da_4_k_cu_ee0f20e8_1434984cuda3std6ranges3__45__cpo4prevE)
_ZN41_INTERNAL_90f5b4da_4_k_cu_ee0f20e8_1434984cuda3std6ranges3__45__cpo4prevE:
	.zero		1
	.type		_ZN41_INTERNAL_90f5b4da_4_k_cu_ee0f20e8_1434984cuda3std6ranges3__45__cpo9iter_moveE,@object
	.size		_ZN41_INTERNAL_90f5b4da_4_k_cu_ee0f20e8_1434984cuda3std6ranges3__45__cpo9iter_moveE,(_ZN41_INTERNAL_90f5b4da_4_k_cu_ee0f20e8_1434986thrust24THRUST_300001_SM_1000_NS12placeholders2_2E - _ZN41_INTERNAL_90f5b4da_4_k_cu_ee0f20e8_1434984cuda3std6ranges3__45__cpo9iter_moveE)
_ZN41_INTERNAL_90f5b4da_4_k_cu_ee0f20e8_1434984cuda3std6ranges3__45__cpo9iter_moveE:
	.zero		1
	.type		_ZN41_INTERNAL_90f5b4da_4_k_cu_ee0f20e8_1434986thrust24THRUST_300001_SM_1000_NS12placeholders2_2E,@object
	.size		_ZN41_INTERNAL_90f5b4da_4_k_cu_ee0f20e8_1434986thrust24THRUST_300001_SM_1000_NS12placeholders2_2E,(_ZN41_INTERNAL_90f5b4da_4_k_cu_ee0f20e8_1434986thrust24THRUST_300001_SM_1000_NS12placeholders2_4E - _ZN41_INTERNAL_90f5b4da_4_k_cu_ee0f20e8_1434986thrust24THRUST_300001_SM_1000_NS12placeholders2_2E)
_ZN41_INTERNAL_90f5b4da_4_k_cu_ee0f20e8_1434986thrust24THRUST_300001_SM_1000_NS12placeholders2_2E:
	.zero		1
	.type		_ZN41_INTERNAL_90f5b4da_4_k_cu_ee0f20e8_1434986thrust24THRUST_300001_SM_1000_NS12placeholders2_4E,@object
	.size		_ZN41_INTERNAL_90f5b4da_4_k_cu_ee0f20e8_1434986thrust24THRUST_300001_SM_1000_NS12placeholders2_4E,(_ZN41_INTERNAL_90f5b4da_4_k_cu_ee0f20e8_1434984cuda3std3__45__cpo3endE - _ZN41_INTERNAL_90f5b4da_4_k_cu_ee0f20e8_1434986thrust24THRUST_300001_SM_1000_NS12placeholders2_4E)
_ZN41_INTERNAL_90f5b4da_4_k_cu_ee0f20e8_1434986thrust24THRUST_300001_SM_1000_NS12placeholders2_4E:
	.zero		1
	.type		_ZN41_INTERNAL_90f5b4da_4_k_cu_ee0f20e8_1434984cuda3std3__45__cpo3endE,@object
	.size		_ZN41_INTERNAL_90f5b4da_4_k_cu_ee0f20e8_1434984cuda3std3__45__cpo3endE,(_ZN41_INTERNAL_90f5b4da_4_k_cu_ee0f20e8_1434984cuda3std6ranges3__45__cpo3endE - _ZN41_INTERNAL_90f5b4da_4_k_cu_ee0f20e8_1434984cuda3std3__45__cpo3endE)
_ZN41_INTERNAL_90f5b4da_4_k_cu_ee0f20e8_1434984cuda3std3__45__cpo3endE:
	.zero		1
	.type		_ZN41_INTERNAL_90f5b4da_4_k_cu_ee0f20e8_1434984cuda3std6ranges3__45__cpo3endE,@object
	.size		_ZN41_INTERNAL_90f5b4da_4_k_cu_ee0f20e8_1434984cuda3std6ranges3__45__cpo3endE,(_ZN41_INTERNAL_90f5b4da_4_k_cu_ee0f20e8_1434984cuda3std3__419piecewise_constructE - _ZN41_INTERNAL_90f5b4da_4_k_cu_ee0f20e8_1434984cuda3std6ranges3__45__cpo3endE)
_ZN41_INTERNAL_90f5b4da_4_k_cu_ee0f20e8_1434984cuda3std6ranges3__45__cpo3endE:
	.zero		1
	.type		_ZN41_INTERNAL_90f5b4da_4_k_cu_ee0f20e8_1434984cuda3std3__419piecewise_constructE,@object
	.size		_ZN41_INTERNAL_90f5b4da_4_k_cu_ee0f20e8_1434984cuda3std3__419piecewise_constructE,(_ZN41_INTERNAL_90f5b4da_4_k_cu_ee0f20e8_1434984cuda3std6ranges3__45__cpo5cdataE - _ZN41_INTERNAL_90f5b4da_4_k_cu_ee0f20e8_1434984cuda3std3__419piecewise_constructE)
_ZN41_INTERNAL_90f5b4da_4_k_cu_ee0f20e8_1434984cuda3std3__419piecewise_constructE:
	.zero		1
	.type		_ZN41_INTERNAL_90f5b4da_4_k_cu_ee0f20e8_1434984cuda3std6ranges3__45__cpo5cdataE,@object
	.size		_ZN41_INTERNAL_90f5b4da_4_k_cu_ee0f20e8_1434984cuda3std6ranges3__45__cpo5cdataE,(_ZN41_INTERNAL_90f5b4da_4_k_cu_ee0f20e8_1434986thrust24THRUST_300001_SM_1000_NS12placeholders2_8E - _ZN41_INTERNAL_90f5b4da_4_k_cu_ee0f20e8_1434984cuda3std6ranges3__45__cpo5cdataE)
_ZN41_INTERNAL_90f5b4da_4_k_cu_ee0f20e8_1434984cuda3std6ranges3__45__cpo5cdataE:
	.zero		1
	.type		_ZN41_INTERNAL_90f5b4da_4_k_cu_ee0f20e8_1434986thrust24THRUST_300001_SM_1000_NS12placeholders2_8E,@object
	.size		_ZN41_INTERNAL_90f5b4da_4_k_cu_ee0f20e8_1434986thrust24THRUST_300001_SM_1000_NS12placeholders2_8E,(_ZN41_INTERNAL_90f5b4da_4_k_cu_ee0f20e8_1434984cuda3std3__45__cpo4rendE - _ZN41_INTERNAL_90f5b4da_4_k_cu_ee0f20e8_1434986thrust24THRUST_300001_SM_1000_NS12placeholders2_8E)
_ZN41_INTERNAL_90f5b4da_4_k_cu_ee0f20e8_1434986thrust24THRUST_300001_SM_1000_NS12placeholders2_8E:
	.zero		1
	.type		_ZN41_INTERNAL_90f5b4da_4_k_cu_ee0f20e8_1434984cuda3std3__45__cpo4rendE,@object
	.size		_ZN41_INTERNAL_90f5b4da_4_k_cu_ee0f20e8_1434984cuda3std3__45__cpo4rendE,(_ZN41_INTERNAL_90f5b4da_4_k_cu_ee0f20e8_1434984cuda3std6ranges3__45__cpo9iter_swapE - _ZN41_INTERNAL_90f5b4da_4_k_cu_ee0f20e8_1434984cuda3std3__45__cpo4rendE)
_ZN41_INTERNAL_90f5b4da_4_k_cu_ee0f20e8_1434984cuda3std3__45__cpo4rendE:
	.zero		1
	.type		_ZN41_INTERNAL_90f5b4da_4_k_cu_ee0f20e8_1434984cuda3std6ranges3__45__cpo9iter_swapE,@object
	.size		_ZN41_INTERNAL_90f5b4da_4_k_cu_ee0f20e8_1434984cuda3std6ranges3__45__cpo9iter_swapE,(_ZN41_INTERNAL_90f5b4da_4_k_cu_ee0f20e8_1434984cuda3std3__48unexpectE - _ZN41_INTERNAL_90f5b4da_4_k_cu_ee0f20e8_1434984cuda3std6ranges3__45__cpo9iter_swapE)
_ZN41_INTERNAL_90f5b4da_4_k_cu_ee0f20e8_1434984cuda3std6ranges3__45__cpo9iter_swapE:
	.zero		1
	.type		_ZN41_INTERNAL_90f5b4da_4_k_cu_ee0f20e8_1434984cuda3std3__48unexpectE,@object
	.size		_ZN41_INTERNAL_90f5b4da_4_k_cu_ee0f20e8_1434984cuda3std3__48unexpectE,(_ZN41_INTERNAL_90f5b4da_4_k_cu_ee0f20e8_1434986thrust24THRUST_300001_SM_1000_NS6system6detail10sequential3seqE - _ZN41_INTERNAL_90f5b4da_4_k_cu_ee0f20e8_1434984cuda3std3__48unexpectE)
_ZN41_INTERNAL_90f5b4da_4_k_cu_ee0f20e8_1434984cuda3std3__48unexpectE:
	.zero		1
	.type		_ZN41_INTERNAL_90f5b4da_4_k_cu_ee0f20e8_1434986thrust24THRUST_300001_SM_1000_NS6system6detail10sequential3seqE,@object
	.size		_ZN41_INTERNAL_90f5b4da_4_k_cu_ee0f20e8_1434986thrust24THRUST_300001_SM_1000_NS6system6detail10sequential3seqE,(.L_29 - _ZN41_INTERNAL_90f5b4da_4_k_cu_ee0f20e8_1434986thrust24THRUST_300001_SM_1000_NS6system6detail10sequential3seqE)
_ZN41_INTERNAL_90f5b4da_4_k_cu_ee0f20e8_1434986thrust24THRUST_300001_SM_1000_NS6system6detail10sequential3seqE:
	.zero		1
.L_29:


//--------------------- .nv.constant0._ZN3cub18CUB_300001_SM_10006detail11EmptyKernelIvEEvv --------------------------
	.section	.nv.constant0._ZN3cub18CUB_300001_SM_10006detail11EmptyKernelIvEEvv,"a",@progbits
	.sectionflags	@""
	.align	4
.nv.constant0._ZN3cub18CUB_300001_SM_10006detail11EmptyKernelIvEEvv:
	.zero		896


//--------------------- SYMBOLS --------------------------

	.type		.nv.reservedSmem.offset0,@object
	.size		.nv.reservedSmem.offset0,0x4
